	.headerflags	@"EF_CUDA_TEXMODE_UNIFIED EF_CUDA_64BIT_ADDRESS EF_CUDA_ACCELERATORS EF_CUDA_SM90 EF_CUDA_VIRTUAL_SM(EF_CUDA_SM90)"
	.elftype	@"ET_EXEC"


//--------------------- .nv.info                  --------------------------
	.section	.nv.info,"",@"SHT_CUDA_INFO"
	.align	4


	//----- nvinfo : EIATTR_REGCOUNT
	.align		4
        /*0000*/ 	.byte	0x04, 0x2f
        /*0002*/ 	.short	(.L_1 - .L_0)
	.align		4
.L_0:
        /*0004*/ 	.word	index@(triton_poi_fused_convolution_relu_6)
        /*0008*/ 	.word	0x0000000c


	//----- nvinfo : EIATTR_MIN_STACK_SIZE
	.align		4
.L_1:
        /*000c*/ 	.byte	0x04, 0x12
        /*000e*/ 	.short	(.L_3 - .L_2)
	.align		4
.L_2:
        /*0010*/ 	.word	index@(triton_poi_fused_convolution_relu_6)
        /*0014*/ 	.word	0x00000000


	//----- nvinfo : EIATTR_FRAME_SIZE
	.align		4
.L_3:
        /*0018*/ 	.byte	0x04, 0x11
        /*001a*/ 	.short	(.L_5 - .L_4)
	.align		4
.L_4:
        /*001c*/ 	.word	index@(triton_poi_fused_convolution_relu_6)
        /*0020*/ 	.word	0x00000000


	//----- nvinfo : EIATTR_MIN_STACK_SIZE
	.align		4
.L_5:
        /*0024*/ 	.byte	0x04, 0x12
        /*0026*/ 	.short	(.L_7 - .L_6)
	.align		4
.L_6:
        /*0028*/ 	.word	index@(triton_poi_fused_convolution_relu_6)
        /*002c*/ 	.word	0x00000000
.L_7:


//--------------------- .nv.info.triton_poi_fused_convolution_relu_6 --------------------------
	.section	.nv.info.triton_poi_fused_convolution_relu_6,"",@"SHT_CUDA_INFO"
	.sectionflags	@""
	.align	4


	//----- nvinfo : EIATTR_CUDA_API_VERSION
	.align		4
        /*0000*/ 	.byte	0x04, 0x37
        /*0002*/ 	.short	(.L_9 - .L_8)
.L_8:
        /*0004*/ 	.word	0x0000007c


	//----- nvinfo : EIATTR_KPARAM_INFO
	.align		4
.L_9:
        /*0008*/ 	.byte	0x04, 0x17
        /*000a*/ 	.short	(.L_11 - .L_10)
.L_10:
        /*000c*/ 	.word	0x00000000
        /*0010*/ 	.short	0x0002
        /*0012*/ 	.short	0x0010
        /*0014*/ 	.byte	0x00, 0xf0, 0x11, 0x00


	//----- nvinfo : EIATTR_KPARAM_INFO
	.align		4
.L_11:
        /*0018*/ 	.byte	0x04, 0x17
        /*001a*/ 	.short	(.L_13 - .L_12)
.L_12:
        /*001c*/ 	.word	0x00000000
        /*0020*/ 	.short	0x0001
        /*0022*/ 	.short	0x0008
        /*0024*/ 	.byte	0x00, 0xf4, 0x21, 0x00


	//----- nvinfo : EIATTR_KPARAM_INFO
	.align		4
.L_13:
        /*0028*/ 	.byte	0x04, 0x17
        /*002a*/ 	.short	(.L_15 - .L_14)
.L_14:
        /*002c*/ 	.word	0x00000000
        /*0030*/ 	.short	0x0000
        /*0032*/ 	.short	0x0000
        /*0034*/ 	.byte	0x00, 0xf4, 0x21, 0x00


	//----- nvinfo : EIATTR_SPARSE_MMA_MASK
	.align		4
.L_15:
        /*0038*/ 	.byte	0x03, 0x50
        /*003a*/ 	.short	0x0000


	//----- nvinfo : EIATTR_MAXREG_COUNT
	.align		4
        /*003c*/ 	.byte	0x03, 0x1b
        /*003e*/ 	.short	0x00ff


	//----- nvinfo : EIATTR_EXIT_INSTR_OFFSETS
	.align		4
        /*0040*/ 	.byte	0x04, 0x1c
        /*0042*/ 	.short	(.L_17 - .L_16)


	//   ....[0]....
.L_16:
        /*0044*/ 	.word	0x00000150


	//----- nvinfo : EIATTR_REQNTID
	.align		4
.L_17:
        /*0048*/ 	.byte	0x04, 0x10
        /*004a*/ 	.short	(.L_19 - .L_18)
.L_18:
        /*004c*/ 	.word	0x00000080
        /*0050*/ 	.word	0x00000001
        /*0054*/ 	.word	0x00000001


	//----- nvinfo : EIATTR_CBANK_PARAM_SIZE
	.align		4
.L_19:
        /*0058*/ 	.byte	0x03, 0x19
        /*005a*/ 	.short	0x0014


	//----- nvinfo : EIATTR_PARAM_CBANK
	.align		4
        /*005c*/ 	.byte	0x04, 0x0a
        /*005e*/ 	.short	(.L_21 - .L_20)
	.align		4
.L_20:
        /*0060*/ 	.word	index@(.nv.constant0.triton_poi_fused_convolution_relu_6)
        /*0064*/ 	.short	0x0210
        /*0066*/ 	.short	0x0014


	//----- nvinfo : EIATTR_SW_WAR
	.align		4
.L_21:
        /*0068*/ 	.byte	0x04, 0x36
        /*006a*/ 	.short	(.L_23 - .L_22)
.L_22:
        /*006c*/ 	.word	0x00000008
.L_23:


//--------------------- .nv.callgraph             --------------------------
	.section	.nv.callgraph,"",@"SHT_CUDA_CALLGRAPH"
	.align	4
	.sectionentsize	8
	.align		4
        /*0000*/ 	.word	0x00000000
	.align		4
        /*0004*/ 	.word	0xffffffff
	.align		4
        /*0008*/ 	.word	0x00000000
	.align		4
        /*000c*/ 	.word	0xfffffffe
	.align		4
        /*0010*/ 	.word	0x00000000
	.align		4
        /*0014*/ 	.word	0xfffffffd
	.align		4
        /*0018*/ 	.word	0x00000000
	.align		4
        /*001c*/ 	.word	0xfffffffc


//--------------------- .text.triton_poi_fused_convolution_relu_6 --------------------------
	.section	.text.triton_poi_fused_convolution_relu_6,"ax",@progbits
	.align	128
        .global         triton_poi_fused_convolution_relu_6
        .type           triton_poi_fused_convolution_relu_6,@function
        .size           triton_poi_fused_convolution_relu_6,(.L_x_1 - triton_poi_fused_convolution_relu_6)
        .other          triton_poi_fused_convolution_relu_6,@"STO_CUDA_ENTRY STV_DEFAULT"
triton_poi_fused_convolution_relu_6:
.text.triton_poi_fused_convolution_relu_6:
[----:B------:R-:W-:Y:S01]  /*0000*/  LDC R1, c[0x0][0x28] ;  /* 0x00000a00ff017b82 */ /* 0x000fe20000000800 */
[----:B------:R-:W1:Y:S07]  /*0010*/  S2R R0, SR_TID.X ;  /* 0x0000000000007919 */ /* 0x000e6e0000002100 */
[----:B------:R-:W2:Y:S01]  /*0020*/  LDC.64 R4, c[0x0][0x218] ;  /* 0x00008600ff047b82 */ /* 0x000ea20000000a00 */
[----:B------:R-:W-:Y:S01]  /*0030*/  ULDC.64 UR4, c[0x0][0x208] ;  /* 0x0000820000047ab9 */ /* 0x000fe20000000a00 */
[----:B------:R-:W3:Y:S06]  /*0040*/  S2R R7, SR_CTAID.X ;  /* 0x0000000000077919 */ /* 0x000eec0000002500 */
[----:B------:R-:W4:Y:S01]  /*0050*/  LDC.64 R2, c[0x0][0x210] ;  /* 0x00008400ff027b82 */ /* 0x000f220000000a00 */
[----:B-1----:R-:W-:-:S02]  /*0060*/  LOP3.LUT R0, R0, 0x7f, RZ, 0xc0, !PT ;  /* 0x0000007f00007812 */ /* 0x002fc400078ec0ff */
[----:B---3--:R-:W-:-:S03]  /*0070*/  SHF.R.S32.HI R6, RZ, 0x18, R7 ;  /* 0x00000018ff067819 */ /* 0x008fc60000011407 */
[----:B------:R-:W-:Y:S01]  /*0080*/  IMAD R7, R7, 0x80, R0 ;  /* 0x0000008007077824 */ /* 0x000fe200078e0200 */
[----:B------:R-:W-:-:S03]  /*0090*/  SGXT R0, R6, 0x1 ;  /* 0x000000010600781a */ /* 0x000fc60000000200 */
[----:B----4-:R-:W-:Y:S01]  /*00a0*/  IMAD.WIDE R2, R7, 0x4, R2 ;  /* 0x0000000407027825 */ /* 0x010fe200078e0202 */
[----:B------:R-:W-:-:S04]  /*00b0*/  LEA.HI R0, R0, R7, RZ, 0x5 ;  /* 0x0000000700007211 */ /* 0x000fc800078f28ff */
[----:B------:R-:W-:-:S05]  /*00c0*/  LOP3.LUT R0, R0, 0xffffffe0, RZ, 0xc0, !PT ;  /* 0xffffffe000007812 */ /* 0x000fca00078ec0ff */
[----:B------:R-:W-:Y:S02]  /*00d0*/  IMAD.IADD R9, R7, 0x1, -R0 ;  /* 0x0000000107097824 */ /* 0x000fe400078e0a00 */
[----:B------:R-:W3:Y:S02]  /*00e0*/  LDG.E R0, desc[UR4][R2.64] ;  /* 0x0000000402007981 */ /* 0x000ee4000c1e1900 */
[----:B--2---:R-:W-:-:S06]  /*00f0*/  IMAD.WIDE R4, R9, 0x4, R4 ;  /* 0x0000000409047825 */ /* 0x004fcc00078e0204 */
[----:B------:R-:W3:Y:S02]  /*0100*/  LDG.E.EL R5, desc[UR4][R4.64] ;  /* 0x0000000404057981 */ /* 0x000ee4000c2e1900 */
[C---:B---3--:R-:W-:Y:S01]  /*0110*/  FADD R6, R0.reuse, R5 ;  /* 0x0000000500067221 */ /* 0x048fe20000000000 */
[----:B------:R-:W-:-:S04]  /*0120*/  FSETP.GEU.AND P0, PT, R0, -R5, PT ;  /* 0x800000050000720b */ /* 0x000fc80003f0e000 */
[----:B------:R-:W-:-:S05]  /*0130*/  FSEL R7, R6, RZ, P0 ;  /* 0x000000ff06077208 */ /* 0x000fca0000000000 */
[----:B------:R-:W-:Y:S01]  /*0140*/  STG.E desc[UR4][R2.64], R7 ;  /* 0x0000000702007986 */ /* 0x000fe2000c101904 */
[----:B------:R-:W-:Y:S05]  /*0150*/  EXIT ;  /* 0x000000000000794d */ /* 0x000fea0003800000 */
.L_x_0:
[----:B------:R-:W-:-:S00]  /*0160*/  BRA `(.L_x_0) ;  /* 0xfffffffc00fc7947 */ /* 0x000fc0000383ffff */
[----:B------:R-:W-:-:S00]  /*0170*/  NOP ;  /* 0x0000000000007918 */ /* 0x000fc00000000000 */
        /* <DEDUP_REMOVED lines=8> */
.L_x_1:


//--------------------- .nv.constant0.triton_poi_fused_convolution_relu_6 --------------------------
	.section	.nv.constant0.triton_poi_fused_convolution_relu_6,"a",@progbits
	.sectionflags	@""
	.align	4
.nv.constant0.triton_poi_fused_convolution_relu_6:
	.zero		548
